//
// Generated by NVIDIA NVVM Compiler
//
// Compiler Build ID: CL-36424714
// Cuda compilation tools, release 13.0, V13.0.88
// Based on NVVM 20.0.0
//

.version 9.0
.target sm_100
.address_size 64

	// .globl	_Z8mykernelv
.extern .func  (.param .b32 func_retval0) vprintf
(
	.param .b64 vprintf_param_0,
	.param .b64 vprintf_param_1
)
;
.global .align 1 .b8 $str[14] = {72, 101, 108, 108, 111, 119, 32, 87, 111, 114, 108, 100, 10};

.visible .entry _Z8mykernelv()
{
	.reg .b32 	%r<3>;
	.reg .b64 	%rd<3>;

	mov.u64 	%rd1, $str;
	cvta.global.u64 	%rd2, %rd1;
	{ // callseq 0, 0
	.param .b64 param0;
	st.param.b64 	[param0], %rd2;
	.param .b64 param1;
	st.param.b64 	[param1], 0;
	.param .b32 retval0;
	call.uni (retval0), 
	vprintf, 
	(
	param0, 
	param1
	);
	ld.param.b32 	%r1, [retval0];
	} // callseq 0
	ret;

}
	// .globl	_Z13vecadd_kernelPiS_S_i
.visible .entry _Z13vecadd_kernelPiS_S_i(
	.param .u64 .ptr .align 1 _Z13vecadd_kernelPiS_S_i_param_0,
	.param .u64 .ptr .align 1 _Z13vecadd_kernelPiS_S_i_param_1,
	.param .u64 .ptr .align 1 _Z13vecadd_kernelPiS_S_i_param_2,
	.param .u32 _Z13vecadd_kernelPiS_S_i_param_3
)
{
	.reg .pred 	%p<2>;
	.reg .b32 	%r<9>;
	.reg .b64 	%rd<11>;

	ld.param.u64 	%rd1, [_Z13vecadd_kernelPiS_S_i_param_0];
	ld.param.u64 	%rd2, [_Z13vecadd_kernelPiS_S_i_param_1];
	ld.param.u64 	%rd3, [_Z13vecadd_kernelPiS_S_i_param_2];
	ld.param.u32 	%r2, [_Z13vecadd_kernelPiS_S_i_param_3];
	mov.u32 	%r3, %ctaid.x;
	mov.u32 	%r4, %ntid.x;
	mov.u32 	%r5, %tid.x;
	mad.lo.s32 	%r1, %r3, %r4, %r5;
	setp.ge.s32 	%p1, %r1, %r2;
	@%p1 bra 	$L__BB1_2;
	cvta.to.global.u64 	%rd4, %rd1;
	cvta.to.global.u64 	%rd5, %rd2;
	cvta.to.global.u64 	%rd6, %rd3;
	mul.wide.s32 	%rd7, %r1, 4;
	add.s64 	%rd8, %rd4, %rd7;
	ld.global.u32 	%r6, [%rd8];
	add.s64 	%rd9, %rd5, %rd7;
	ld.global.u32 	%r7, [%rd9];
	add.s32 	%r8, %r7, %r6;
	add.s64 	%rd10, %rd6, %rd7;
	st.global.u32 	[%rd10], %r8;
$L__BB1_2:
	ret;

}


// ===== COMPILED SASS (sm_100) =====

	.target	sm_100

	.elftype	@"ET_EXEC"


//--------------------- .note.nv.tkinfo           --------------------------
	.section	.note.nv.tkinfo,"",@"SHT_NOTE"
	.sectionflags	@"SHF_NOTE_NV_TKINFO"
	.tkinfo
        /*0018*/ 	.word	0x00000002
        /*0030*/ 	.string	""
        /*0030*/ 	.string	"ptxas"
        /*0030*/ 	.string	"Cuda compilation tools, release 13.0, V13.0.88"
        /*0030*/ 	.string	"Build cuda_13.0.r13.0/compiler.36424714_0"
        /*0030*/ 	.string	"-arch sm_100 -m 64 "



//--------------------- .note.nv.cuinfo           --------------------------
	.section	.note.nv.cuinfo,"",@"SHT_NOTE"
	.sectionflags	@"SHF_NOTE_NV_CUINFO"
        /*0018*/ 	.short	0x0002
        /*001a*/ 	.short	0x0064
        /*001c*/ 	.short	0x0082
	.zero		2


//--------------------- .nv.info                  --------------------------
	.section	.nv.info,"",@"SHT_CUDA_INFO"
	.align	4


	//----- nvinfo : EIATTR_REGCOUNT
	.align		4
        /*0000*/ 	.byte	0x04, 0x2f
        /*0002*/ 	.short	(.L_2 - .L_1)
	.align		4
.L_1:
        /*0004*/ 	.word	index@(_Z8mykernelv)
        /*0008*/ 	.word	0x00000018


	//----- nvinfo : EIATTR_FRAME_SIZE
	.align		4
.L_2:
        /*000c*/ 	.byte	0x04, 0x11
        /*000e*/ 	.short	(.L_4 - .L_3)
	.align		4
.L_3:
        /*0010*/ 	.word	index@(_Z8mykernelv)
        /*0014*/ 	.word	0x00000000


	//----- nvinfo : EIATTR_REGCOUNT
	.align		4
.L_4:
        /*0018*/ 	.byte	0x04, 0x2f
        /*001a*/ 	.short	(.L_6 - .L_5)
	.align		4
.L_5:
        /*001c*/ 	.word	index@(_Z13vecadd_kernelPiS_S_i)
        /*0020*/ 	.word	0x0000000c


	//----- nvinfo : EIATTR_FRAME_SIZE
	.align		4
.L_6:
        /*0024*/ 	.byte	0x04, 0x11
        /*0026*/ 	.short	(.L_8 - .L_7)
	.align		4
.L_7:
        /*0028*/ 	.word	index@(_Z13vecadd_kernelPiS_S_i)
        /*002c*/ 	.word	0x00000000


	//----- nvinfo : EIATTR_MIN_STACK_SIZE
	.align		4
.L_8:
        /*0030*/ 	.byte	0x04, 0x12
        /*0032*/ 	.short	(.L_10 - .L_9)
	.align		4
.L_9:
        /*0034*/ 	.word	index@(_Z13vecadd_kernelPiS_S_i)
        /*0038*/ 	.word	0x00000000


	//----- nvinfo : EIATTR_MIN_STACK_SIZE
	.align		4
.L_10:
        /*003c*/ 	.byte	0x04, 0x12
        /*003e*/ 	.short	(.L_12 - .L_11)
	.align		4
.L_11:
        /*0040*/ 	.word	index@(_Z8mykernelv)
        /*0044*/ 	.word	0x00000000
.L_12:


//--------------------- .nv.compat                --------------------------
	.section	.nv.compat,"",@"SHT_CUDA_COMPAT_INFO"
	.align	4
        /*0000*/ 	.byte	0x02, 0x09, 0x00, 0x00, 0x02, 0x02, 0x01, 0x00, 0x02, 0x05, 0x05, 0x00, 0x03, 0x07, 0x01, 0x01
        /*0010*/ 	.byte	0x02, 0x03, 0x00, 0x00, 0x02, 0x06, 0x01, 0x00, 0x04, 0x0b, 0x08, 0x00, 0x09, 0x00, 0x00, 0x00
        /*0020*/ 	.byte	0x00, 0x00, 0x00, 0x00


//--------------------- .nv.info._Z13vecadd_kernelPiS_S_i --------------------------
	.section	.nv.info._Z13vecadd_kernelPiS_S_i,"",@"SHT_CUDA_INFO"
	.sectionflags	@""
	.align	4


	//----- nvinfo : EIATTR_CUDA_API_VERSION
	.align		4
        /*0000*/ 	.byte	0x04, 0x37
        /*0002*/ 	.short	(.L_14 - .L_13)
.L_13:
        /*0004*/ 	.word	0x00000082


	//----- nvinfo : EIATTR_KPARAM_INFO
	.align		4
.L_14:
        /*0008*/ 	.byte	0x04, 0x17
        /*000a*/ 	.short	(.L_16 - .L_15)
.L_15:
        /*000c*/ 	.word	0x00000000
        /*0010*/ 	.short	0x0003
        /*0012*/ 	.short	0x0018
        /*0014*/ 	.byte	0x00, 0xf0, 0x11, 0x00


	//----- nvinfo : EIATTR_KPARAM_INFO
	.align		4
.L_16:
        /*0018*/ 	.byte	0x04, 0x17
        /*001a*/ 	.short	(.L_18 - .L_17)
.L_17:
        /*001c*/ 	.word	0x00000000
        /*0020*/ 	.short	0x0002
        /*0022*/ 	.short	0x0010
        /*0024*/ 	.byte	0x00, 0xf5, 0x21, 0x00


	//----- nvinfo : EIATTR_KPARAM_INFO
	.align		4
.L_18:
        /*0028*/ 	.byte	0x04, 0x17
        /*002a*/ 	.short	(.L_20 - .L_19)
.L_19:
        /*002c*/ 	.word	0x00000000
        /*0030*/ 	.short	0x0001
        /*0032*/ 	.short	0x0008
        /*0034*/ 	.byte	0x00, 0xf5, 0x21, 0x00


	//----- nvinfo : EIATTR_KPARAM_INFO
	.align		4
.L_20:
        /*0038*/ 	.byte	0x04, 0x17
        /*003a*/ 	.short	(.L_22 - .L_21)
.L_21:
        /*003c*/ 	.word	0x00000000
        /*0040*/ 	.short	0x0000
        /*0042*/ 	.short	0x0000
        /*0044*/ 	.byte	0x00, 0xf5, 0x21, 0x00


	//----- nvinfo : EIATTR_SPARSE_MMA_MASK
	.align		4
.L_22:
        /*0048*/ 	.byte	0x03, 0x50
        /*004a*/ 	.short	0x0000


	//----- nvinfo : EIATTR_MAXREG_COUNT
	.align		4
        /*004c*/ 	.byte	0x03, 0x1b
        /*004e*/ 	.short	0x00ff


	//----- nvinfo : EIATTR_MERCURY_ISA_VERSION
	.align		4
        /*0050*/ 	.byte	0x03, 0x5f
        /*0052*/ 	.short	0x0101


	//----- nvinfo : EIATTR_VRC_CTA_INIT_COUNT
	.align		4
        /*0054*/ 	.byte	0x02, 0x4a
	.zero		1
	.zero		1


	//----- nvinfo : EIATTR_EXIT_INSTR_OFFSETS
	.align		4
        /*0058*/ 	.byte	0x04, 0x1c
        /*005a*/ 	.short	(.L_24 - .L_23)


	//   ....[0]....
.L_23:
        /*005c*/ 	.word	0x00000070


	//   ....[1]....
        /*0060*/ 	.word	0x00000130


	//----- nvinfo : EIATTR_CBANK_PARAM_SIZE
	.align		4
.L_24:
        /*0064*/ 	.byte	0x03, 0x19
        /*0066*/ 	.short	0x001c


	//----- nvinfo : EIATTR_PARAM_CBANK
	.align		4
        /*0068*/ 	.byte	0x04, 0x0a
        /*006a*/ 	.short	(.L_26 - .L_25)
	.align		4
.L_25:
        /*006c*/ 	.word	index@(.nv.constant0._Z13vecadd_kernelPiS_S_i)
        /*0070*/ 	.short	0x0380
        /*0072*/ 	.short	0x001c


	//----- nvinfo : EIATTR_SW_WAR
	.align		4
.L_26:
        /*0074*/ 	.byte	0x04, 0x36
        /*0076*/ 	.short	(.L_28 - .L_27)
.L_27:
        /*0078*/ 	.word	0x00000008
.L_28:


//--------------------- .nv.info._Z8mykernelv     --------------------------
	.section	.nv.info._Z8mykernelv,"",@"SHT_CUDA_INFO"
	.sectionflags	@""
	.align	4


	//----- nvinfo : EIATTR_CUDA_API_VERSION
	.align		4
        /*0000*/ 	.byte	0x04, 0x37
        /*0002*/ 	.short	(.L_30 - .L_29)
.L_29:
        /*0004*/ 	.word	0x00000082


	//----- nvinfo : EIATTR_SPARSE_MMA_MASK
	.align		4
.L_30:
        /*0008*/ 	.byte	0x03, 0x50
        /*000a*/ 	.short	0x0000


	//----- nvinfo : EIATTR_MAXREG_COUNT
	.align		4
        /*000c*/ 	.byte	0x03, 0x1b
        /*000e*/ 	.short	0x00ff


	//----- nvinfo : EIATTR_EXTERNS
	.align		4
        /*0010*/ 	.byte	0x04, 0x0f
        /*0012*/ 	.short	(.L_32 - .L_31)


	//   ....[0]....
	.align		4
.L_31:
        /*0014*/ 	.word	index@(vprintf)


	//----- nvinfo : EIATTR_MERCURY_ISA_VERSION
	.align		4
.L_32:
        /*0018*/ 	.byte	0x03, 0x5f
        /*001a*/ 	.short	0x0101


	//----- nvinfo : EIATTR_VRC_CTA_INIT_COUNT
	.align		4
        /*001c*/ 	.byte	0x02, 0x4a
	.zero		1
	.zero		1


	//----- nvinfo : EIATTR_SYSCALL_OFFSETS
	.align		4
        /*0020*/ 	.byte	0x04, 0x46
        /*0022*/ 	.short	(.L_34 - .L_33)


	//   ....[0]....
.L_33:
        /*0024*/ 	.word	0x00000080


	//----- nvinfo : EIATTR_EXIT_INSTR_OFFSETS
	.align		4
.L_34:
        /*0028*/ 	.byte	0x04, 0x1c
        /*002a*/ 	.short	(.L_36 - .L_35)


	//   ....[0]....
.L_35:
        /*002c*/ 	.word	0x00000090


	//----- nvinfo : EIATTR_SW_WAR
	.align		4
.L_36:
        /*0030*/ 	.byte	0x04, 0x36
        /*0032*/ 	.short	(.L_38 - .L_37)
.L_37:
        /*0034*/ 	.word	0x00000008
.L_38:


//--------------------- .nv.callgraph             --------------------------
	.section	.nv.callgraph,"",@"SHT_CUDA_CALLGRAPH"
	.align	4
	.sectionentsize	8
	.align		4
        /*0000*/ 	.word	0x00000000
	.align		4
        /*0004*/ 	.word	0xffffffff
	.align		4
        /*0008*/ 	.word	index@(_Z8mykernelv)
	.align		4
        /*000c*/ 	.word	index@(vprintf)
	.align		4
        /*0010*/ 	.word	0x00000000
	.align		4
        /*0014*/ 	.word	0xfffffffe
	.align		4
        /*0018*/ 	.word	0x00000000
	.align		4
        /*001c*/ 	.word	0xfffffffd
	.align		4
        /*0020*/ 	.word	0x00000000
	.align		4
        /*0024*/ 	.word	0xfffffffc


//--------------------- .nv.constant4             --------------------------
	.section	.nv.constant4,"a",@progbits
	.align	8
	.align		8
.nv.constant4:
        /*0000*/ 	.dword	$str
	.align		8
        /*0008*/ 	.dword	vprintf


//--------------------- .text._Z13vecadd_kernelPiS_S_i --------------------------
	.section	.text._Z13vecadd_kernelPiS_S_i,"ax",@progbits
	.align	128
        .global         _Z13vecadd_kernelPiS_S_i
        .type           _Z13vecadd_kernelPiS_S_i,@function
        .size           _Z13vecadd_kernelPiS_S_i,(.L_x_3 - _Z13vecadd_kernelPiS_S_i)
        .other          _Z13vecadd_kernelPiS_S_i,@"STO_CUDA_ENTRY STV_DEFAULT"
_Z13vecadd_kernelPiS_S_i:
.text._Z13vecadd_kernelPiS_S_i:
[----:B------:R-:W-:Y:S01]  /*0000*/  LDC R1, c[0x0][0x37c] ;  /* 0x0000df00ff017b82 */ /* 0x000fe20000000800 */
[----:B------:R-:W0:Y:S07]  /*0010*/  S2R R0, SR_TID.X ;  /* 0x0000000000007919 */ /* 0x000e2e0000002100 */
[----:B------:R-:W0:Y:S01]  /*0020*/  S2UR UR4, SR_CTAID.X ;  /* 0x00000000000479c3 */ /* 0x000e220000002500 */
[----:B------:R-:W1:Y:S07]  /*0030*/  LDCU UR5, c[0x0][0x398] ;  /* 0x00007300ff0577ac */ /* 0x000e6e0008000800 */
[----:B------:R-:W0:Y:S02]  /*0040*/  LDC R9, c[0x0][0x360] ;  /* 0x0000d800ff097b82 */ /* 0x000e240000000800 */
[----:B0-----:R-:W-:-:S05]  /*0050*/  IMAD R9, R9, UR4, R0 ;  /* 0x0000000409097c24 */ /* 0x001fca000f8e0200 */
[----:B-1----:R-:W-:-:S13]  /*0060*/  ISETP.GE.AND P0, PT, R9, UR5, PT ;  /* 0x0000000509007c0c */ /* 0x002fda000bf06270 */
[----:B------:R-:W-:Y:S05]  /*0070*/  @P0 EXIT ;  /* 0x000000000000094d */ /* 0x000fea0003800000 */
[----:B------:R-:W0:Y:S01]  /*0080*/  LDC.64 R2, c[0x0][0x380] ;  /* 0x0000e000ff027b82 */ /* 0x000e220000000a00 */
[----:B------:R-:W1:Y:S07]  /*0090*/  LDCU.64 UR4, c[0x0][0x358] ;  /* 0x00006b00ff0477ac */ /* 0x000e6e0008000a00 */
[----:B------:R-:W2:Y:S08]  /*00a0*/  LDC.64 R4, c[0x0][0x388] ;  /* 0x0000e200ff047b82 */ /* 0x000eb00000000a00 */
[----:B------:R-:W3:Y:S01]  /*00b0*/  LDC.64 R6, c[0x0][0x390] ;  /* 0x0000e400ff067b82 */ /* 0x000ee20000000a00 */
[----:B0-----:R-:W-:-:S06]  /*00c0*/  IMAD.WIDE R2, R9, 0x4, R2 ;  /* 0x0000000409027825 */ /* 0x001fcc00078e0202 */
[----:B-1----:R-:W4:Y:S01]  /*00d0*/  LDG.E R2, desc[UR4][R2.64] ;  /* 0x0000000402027981 */ /* 0x002f22000c1e1900 */
[----:B--2---:R-:W-:-:S06]  /*00e0*/  IMAD.WIDE R4, R9, 0x4, R4 ;  /* 0x0000000409047825 */ /* 0x004fcc00078e0204 */
[----:B------:R-:W4:Y:S01]  /*00f0*/  LDG.E R5, desc[UR4][R4.64] ;  /* 0x0000000404057981 */ /* 0x000f22000c1e1900 */
[----:B---3--:R-:W-:Y:S01]  /*0100*/  IMAD.WIDE R6, R9, 0x4, R6 ;  /* 0x0000000409067825 */ /* 0x008fe200078e0206 */
[----:B----4-:R-:W-:-:S05]  /*0110*/  IADD3 R9, PT, PT, R2, R5, RZ ;  /* 0x0000000502097210 */ /* 0x010fca0007ffe0ff */
[----:B------:R-:W-:Y:S01]  /*0120*/  STG.E desc[UR4][R6.64], R9 ;  /* 0x0000000906007986 */ /* 0x000fe2000c101904 */
[----:B------:R-:W-:Y:S05]  /*0130*/  EXIT ;  /* 0x000000000000794d */ /* 0x000fea0003800000 */
.L_x_0:
[----:B------:R-:W-:-:S00]  /*0140*/  BRA `(.L_x_0) ;  /* 0xfffffffc00fc7947 */ /* 0x000fc0000383ffff */
[----:B------:R-:W-:-:S00]  /*0150*/  NOP ;  /* 0x0000000000007918 */ /* 0x000fc00000000000 */
        /* <DEDUP_REMOVED lines=10> */
.L_x_3:


//--------------------- .text._Z8mykernelv        --------------------------
	.section	.text._Z8mykernelv,"ax",@progbits
	.align	128
        .global         _Z8mykernelv
        .type           _Z8mykernelv,@function
        .size           _Z8mykernelv,(.L_x_4 - _Z8mykernelv)
        .other          _Z8mykernelv,@"STO_CUDA_ENTRY STV_DEFAULT"
_Z8mykernelv:
.text._Z8mykernelv:
[----:B------:R-:W0:Y:S01]  /*0000*/  LDC R1, c[0x0][0x37c] ;  /* 0x0000df00ff017b82 */ /* 0x000e220000000800 */
[----:B------:R-:W-:Y:S01]  /*0010*/  MOV R0, 0x8 ;  /* 0x0000000800007802 */ /* 0x000fe20000000f00 */
[----:B------:R-:W1:Y:S01]  /*0020*/  LDCU.64 UR4, c[0x4][URZ] ;  /* 0x01000000ff0477ac */ /* 0x000e620008000a00 */
[----:B------:R-:W-:-:S05]  /*0030*/  CS2R R6, SRZ ;  /* 0x0000000000067805 */ /* 0x000fca000001ff00 */
[----:B------:R2:W3:Y:S01]  /*0040*/  LDC.64 R2, c[0x4][R0] ;  /* 0x0100000000027b82 */ /* 0x0004e20000000a00 */
[----:B-1----:R-:W-:Y:S02]  /*0050*/  IMAD.U32 R4, RZ, RZ, UR4 ;  /* 0x00000004ff047e24 */ /* 0x002fe4000f8e00ff */
[----:B--2---:R-:W-:-:S07]  /*0060*/  IMAD.U32 R5, RZ, RZ, UR5 ;  /* 0x00000005ff057e24 */ /* 0x004fce000f8e00ff */
[----:B------:R-:W-:-:S07]  /*0070*/  LEPC R20, `(.L_x_1) ;  /* 0x000000001014794e */ /* 0x000fce0000000000 */
[----:B0--3--:R-:W-:Y:S05]  /*0080*/  CALL.ABS.NOINC R2 ;  /* 0x0000000002007343 */ /* 0x009fea0003c00000 */
.L_x_1:
[----:B------:R-:W-:Y:S05]  /*0090*/  EXIT ;  /* 0x000000000000794d */ /* 0x000fea0003800000 */
.L_x_2:
        /* <DEDUP_REMOVED lines=14> */
.L_x_4:


//--------------------- .nv.global.init           --------------------------
	.section	.nv.global.init,"aw",@progbits
.nv.global.init:
	.type		$str,@object
	.size		$str,(.L_0 - $str)
$str:
        /*0000*/ 	.byte	0x48, 0x65, 0x6c, 0x6c, 0x6f, 0x77, 0x20, 0x57, 0x6f, 0x72, 0x6c, 0x64, 0x0a, 0x00
.L_0:


//--------------------- .nv.shared.reserved.0     --------------------------
	.section	.nv.shared.reserved.0,"aw",@nobits
	.weak		__nv_reservedSMEM_offset_0_alias
	.size		__nv_reservedSMEM_offset_0_alias, 0, 64
	.other		__nv_reservedSMEM_offset_0_alias,@"STO_CUDA_RESERVED_SHARED STV_DEFAULT"
__nv_reservedSMEM_offset_0_alias:
	.zero		0
	.zero		64


//--------------------- .nv.constant0._Z13vecadd_kernelPiS_S_i --------------------------
	.section	.nv.constant0._Z13vecadd_kernelPiS_S_i,"a",@progbits
	.sectionflags	@""
	.align	4
.nv.constant0._Z13vecadd_kernelPiS_S_i:
	.zero		924


//--------------------- .nv.constant0._Z8mykernelv --------------------------
	.section	.nv.constant0._Z8mykernelv,"a",@progbits
	.sectionflags	@""
	.align	4
.nv.constant0._Z8mykernelv:
	.zero		896


//--------------------- SYMBOLS --------------------------

	.type		.nv.reservedSmem.offset0,@object
	.size		.nv.reservedSmem.offset0,0x4
	.type		vprintf,@function
